//
// Generated by NVIDIA NVVM Compiler
//
// Compiler Build ID: CL-36424714
// Cuda compilation tools, release 13.0, V13.0.88
// Based on NVVM 20.0.0
//

.version 9.0
.target sm_100
.address_size 64

	// .globl	_Z11reluForwardPfS_i

.visible .entry _Z11reluForwardPfS_i(
	.param .u64 .ptr .align 1 _Z11reluForwardPfS_i_param_0,
	.param .u64 .ptr .align 1 _Z11reluForwardPfS_i_param_1,
	.param .u32 _Z11reluForwardPfS_i_param_2
)
{
	.reg .pred 	%p<2>;
	.reg .b32 	%r<6>;
	.reg .b32 	%f<3>;
	.reg .b64 	%rd<8>;

	ld.param.u64 	%rd1, [_Z11reluForwardPfS_i_param_0];
	ld.param.u64 	%rd2, [_Z11reluForwardPfS_i_param_1];
	ld.param.u32 	%r2, [_Z11reluForwardPfS_i_param_2];
	mov.u32 	%r3, %ctaid.x;
	mov.u32 	%r4, %ntid.x;
	mov.u32 	%r5, %tid.x;
	mad.lo.s32 	%r1, %r3, %r4, %r5;
	setp.ge.s32 	%p1, %r1, %r2;
	@%p1 bra 	$L__BB0_2;
	cvta.to.global.u64 	%rd3, %rd1;
	cvta.to.global.u64 	%rd4, %rd2;
	mul.wide.s32 	%rd5, %r1, 4;
	add.s64 	%rd6, %rd3, %rd5;
	ld.global.f32 	%f1, [%rd6];
	max.f32 	%f2, %f1, 0f00000000;
	add.s64 	%rd7, %rd4, %rd5;
	st.global.f32 	[%rd7], %f2;
$L__BB0_2:
	ret;

}
	// .globl	_Z12reluBackwardPfS_S_i
.visible .entry _Z12reluBackwardPfS_S_i(
	.param .u64 .ptr .align 1 _Z12reluBackwardPfS_S_i_param_0,
	.param .u64 .ptr .align 1 _Z12reluBackwardPfS_S_i_param_1,
	.param .u64 .ptr .align 1 _Z12reluBackwardPfS_S_i_param_2,
	.param .u32 _Z12reluBackwardPfS_S_i_param_3
)
{
	.reg .pred 	%p<3>;
	.reg .b32 	%r<6>;
	.reg .b32 	%f<6>;
	.reg .b64 	%rd<13>;

	ld.param.u64 	%rd1, [_Z12reluBackwardPfS_S_i_param_0];
	ld.param.u64 	%rd2, [_Z12reluBackwardPfS_S_i_param_1];
	ld.param.u64 	%rd3, [_Z12reluBackwardPfS_S_i_param_2];
	ld.param.u32 	%r2, [_Z12reluBackwardPfS_S_i_param_3];
	mov.u32 	%r3, %ctaid.x;
	mov.u32 	%r4, %ntid.x;
	mov.u32 	%r5, %tid.x;
	mad.lo.s32 	%r1, %r3, %r4, %r5;
	setp.ge.s32 	%p1, %r1, %r2;
	@%p1 bra 	$L__BB1_4;
	cvta.to.global.u64 	%rd4, %rd1;
	mul.wide.s32 	%rd5, %r1, 4;
	add.s64 	%rd6, %rd4, %rd5;
	ld.global.f32 	%f4, [%rd6];
	setp.leu.f32 	%p2, %f4, 0f00000000;
	mov.f32 	%f5, 0f00000000;
	@%p2 bra 	$L__BB1_3;
	cvta.to.global.u64 	%rd7, %rd2;
	add.s64 	%rd9, %rd7, %rd5;
	ld.global.f32 	%f5, [%rd9];
$L__BB1_3:
	cvta.to.global.u64 	%rd10, %rd3;
	add.s64 	%rd12, %rd10, %rd5;
	st.global.f32 	[%rd12], %f5;
$L__BB1_4:
	ret;

}
	// .globl	_Z15sigmoidBackwardPfS_S_i
.visible .entry _Z15sigmoidBackwardPfS_S_i(
	.param .u64 .ptr .align 1 _Z15sigmoidBackwardPfS_S_i_param_0,
	.param .u64 .ptr .align 1 _Z15sigmoidBackwardPfS_S_i_param_1,
	.param .u64 .ptr .align 1 _Z15sigmoidBackwardPfS_S_i_param_2,
	.param .u32 _Z15sigmoidBackwardPfS_S_i_param_3
)
{
	.reg .pred 	%p<2>;
	.reg .b32 	%r<6>;
	.reg .b32 	%f<7>;
	.reg .b64 	%rd<11>;

	ld.param.u64 	%rd1, [_Z15sigmoidBackwardPfS_S_i_param_0];
	ld.param.u64 	%rd2, [_Z15sigmoidBackwardPfS_S_i_param_1];
	ld.param.u64 	%rd3, [_Z15sigmoidBackwardPfS_S_i_param_2];
	ld.param.u32 	%r2, [_Z15sigmoidBackwardPfS_S_i_param_3];
	mov.u32 	%r3, %ctaid.x;
	mov.u32 	%r4, %ntid.x;
	mov.u32 	%r5, %tid.x;
	mad.lo.s32 	%r1, %r3, %r4, %r5;
	setp.ge.s32 	%p1, %r1, %r2;
	@%p1 bra 	$L__BB2_2;
	cvta.to.global.u64 	%rd4, %rd1;
	cvta.to.global.u64 	%rd5, %rd2;
	cvta.to.global.u64 	%rd6, %rd3;
	mul.wide.s32 	%rd7, %r1, 4;
	add.s64 	%rd8, %rd4, %rd7;
	ld.global.f32 	%f1, [%rd8];
	add.s64 	%rd9, %rd5, %rd7;
	ld.global.f32 	%f2, [%rd9];
	mul.f32 	%f3, %f1, %f2;
	mov.f32 	%f4, 0f3F800000;
	sub.f32 	%f5, %f4, %f1;
	mul.f32 	%f6, %f5, %f3;
	add.s64 	%rd10, %rd6, %rd7;
	st.global.f32 	[%rd10], %f6;
$L__BB2_2:
	ret;

}
	// .globl	_Z13linearForwardPfS_S_S_ii
.visible .entry _Z13linearForwardPfS_S_S_ii(
	.param .u64 .ptr .align 1 _Z13linearForwardPfS_S_S_ii_param_0,
	.param .u64 .ptr .align 1 _Z13linearForwardPfS_S_S_ii_param_1,
	.param .u64 .ptr .align 1 _Z13linearForwardPfS_S_S_ii_param_2,
	.param .u64 .ptr .align 1 _Z13linearForwardPfS_S_S_ii_param_3,
	.param .u32 _Z13linearForwardPfS_S_S_ii_param_4,
	.param .u32 _Z13linearForwardPfS_S_S_ii_param_5
)
{
	.reg .pred 	%p<11>;
	.reg .b32 	%r<38>;
	.reg .b32 	%f<114>;
	.reg .b64 	%rd<34>;

	ld.param.u64 	%rd12, [_Z13linearForwardPfS_S_S_ii_param_0];
	ld.param.u64 	%rd13, [_Z13linearForwardPfS_S_S_ii_param_1];
	ld.param.u64 	%rd10, [_Z13linearForwardPfS_S_S_ii_param_2];
	ld.param.u64 	%rd11, [_Z13linearForwardPfS_S_S_ii_param_3];
	ld.param.u32 	%r23, [_Z13linearForwardPfS_S_S_ii_param_4];
	ld.param.u32 	%r24, [_Z13linearForwardPfS_S_S_ii_param_5];
	cvta.to.global.u64 	%rd1, %rd12;
	cvta.to.global.u64 	%rd2, %rd13;
	mov.u32 	%r25, %ctaid.x;
	mov.u32 	%r26, %ntid.x;
	mov.u32 	%r27, %tid.x;
	mad.lo.s32 	%r1, %r25, %r26, %r27;
	setp.ge.s32 	%p1, %r1, %r24;
	@%p1 bra 	$L__BB3_15;
	setp.lt.s32 	%p2, %r23, 1;
	mov.f32 	%f113, 0f00000000;
	@%p2 bra 	$L__BB3_14;
	mul.lo.s32 	%r2, %r23, %r1;
	and.b32  	%r3, %r23, 15;
	setp.lt.u32 	%p3, %r23, 16;
	mov.f32 	%f113, 0f00000000;
	mov.b32 	%r34, 0;
	@%p3 bra 	$L__BB3_5;
	and.b32  	%r34, %r23, 2147483632;
	neg.s32 	%r32, %r34;
	add.s64 	%rd3, %rd2, 32;
	add.s64 	%rd32, %rd1, 32;
	mov.f32 	%f113, 0f00000000;
	mov.u32 	%r31, %r2;
$L__BB3_4:
	.pragma "nounroll";
	mul.wide.s32 	%rd14, %r31, 4;
	add.s64 	%rd15, %rd3, %rd14;
	ld.global.f32 	%f18, [%rd15+-32];
	ld.global.f32 	%f19, [%rd32+-32];
	fma.rn.f32 	%f20, %f18, %f19, %f113;
	ld.global.f32 	%f21, [%rd15+-28];
	ld.global.f32 	%f22, [%rd32+-28];
	fma.rn.f32 	%f23, %f21, %f22, %f20;
	ld.global.f32 	%f24, [%rd15+-24];
	ld.global.f32 	%f25, [%rd32+-24];
	fma.rn.f32 	%f26, %f24, %f25, %f23;
	ld.global.f32 	%f27, [%rd15+-20];
	ld.global.f32 	%f28, [%rd32+-20];
	fma.rn.f32 	%f29, %f27, %f28, %f26;
	ld.global.f32 	%f30, [%rd15+-16];
	ld.global.f32 	%f31, [%rd32+-16];
	fma.rn.f32 	%f32, %f30, %f31, %f29;
	ld.global.f32 	%f33, [%rd15+-12];
	ld.global.f32 	%f34, [%rd32+-12];
	fma.rn.f32 	%f35, %f33, %f34, %f32;
	ld.global.f32 	%f36, [%rd15+-8];
	ld.global.f32 	%f37, [%rd32+-8];
	fma.rn.f32 	%f38, %f36, %f37, %f35;
	ld.global.f32 	%f39, [%rd15+-4];
	ld.global.f32 	%f40, [%rd32+-4];
	fma.rn.f32 	%f41, %f39, %f40, %f38;
	ld.global.f32 	%f42, [%rd15];
	ld.global.f32 	%f43, [%rd32];
	fma.rn.f32 	%f44, %f42, %f43, %f41;
	ld.global.f32 	%f45, [%rd15+4];
	ld.global.f32 	%f46, [%rd32+4];
	fma.rn.f32 	%f47, %f45, %f46, %f44;
	ld.global.f32 	%f48, [%rd15+8];
	ld.global.f32 	%f49, [%rd32+8];
	fma.rn.f32 	%f50, %f48, %f49, %f47;
	ld.global.f32 	%f51, [%rd15+12];
	ld.global.f32 	%f52, [%rd32+12];
	fma.rn.f32 	%f53, %f51, %f52, %f50;
	ld.global.f32 	%f54, [%rd15+16];
	ld.global.f32 	%f55, [%rd32+16];
	fma.rn.f32 	%f56, %f54, %f55, %f53;
	ld.global.f32 	%f57, [%rd15+20];
	ld.global.f32 	%f58, [%rd32+20];
	fma.rn.f32 	%f59, %f57, %f58, %f56;
	ld.global.f32 	%f60, [%rd15+24];
	ld.global.f32 	%f61, [%rd32+24];
	fma.rn.f32 	%f62, %f60, %f61, %f59;
	ld.global.f32 	%f63, [%rd15+28];
	ld.global.f32 	%f64, [%rd32+28];
	fma.rn.f32 	%f113, %f63, %f64, %f62;
	add.s32 	%r32, %r32, 16;
	add.s32 	%r31, %r31, 16;
	add.s64 	%rd32, %rd32, 64;
	setp.ne.s32 	%p4, %r32, 0;
	@%p4 bra 	$L__BB3_4;
$L__BB3_5:
	setp.eq.s32 	%p5, %r3, 0;
	@%p5 bra 	$L__BB3_14;
	and.b32  	%r11, %r23, 7;
	setp.lt.u32 	%p6, %r3, 8;
	@%p6 bra 	$L__BB3_8;
	add.s32 	%r29, %r34, %r2;
	mul.wide.s32 	%rd16, %r29, 4;
	add.s64 	%rd17, %rd2, %rd16;
	ld.global.f32 	%f66, [%rd17];
	mul.wide.u32 	%rd18, %r34, 4;
	add.s64 	%rd19, %rd1, %rd18;
	ld.global.f32 	%f67, [%rd19];
	fma.rn.f32 	%f68, %f66, %f67, %f113;
	ld.global.f32 	%f69, [%rd17+4];
	ld.global.f32 	%f70, [%rd19+4];
	fma.rn.f32 	%f71, %f69, %f70, %f68;
	ld.global.f32 	%f72, [%rd17+8];
	ld.global.f32 	%f73, [%rd19+8];
	fma.rn.f32 	%f74, %f72, %f73, %f71;
	ld.global.f32 	%f75, [%rd17+12];
	ld.global.f32 	%f76, [%rd19+12];
	fma.rn.f32 	%f77, %f75, %f76, %f74;
	ld.global.f32 	%f78, [%rd17+16];
	ld.global.f32 	%f79, [%rd19+16];
	fma.rn.f32 	%f80, %f78, %f79, %f77;
	ld.global.f32 	%f81, [%rd17+20];
	ld.global.f32 	%f82, [%rd19+20];
	fma.rn.f32 	%f83, %f81, %f82, %f80;
	ld.global.f32 	%f84, [%rd17+24];
	ld.global.f32 	%f85, [%rd19+24];
	fma.rn.f32 	%f86, %f84, %f85, %f83;
	ld.global.f32 	%f87, [%rd17+28];
	ld.global.f32 	%f88, [%rd19+28];
	fma.rn.f32 	%f113, %f87, %f88, %f86;
	add.s32 	%r34, %r34, 8;
$L__BB3_8:
	setp.eq.s32 	%p7, %r11, 0;
	@%p7 bra 	$L__BB3_14;
	and.b32  	%r14, %r23, 3;
	setp.lt.u32 	%p8, %r11, 4;
	@%p8 bra 	$L__BB3_11;
	add.s32 	%r30, %r34, %r2;
	mul.wide.s32 	%rd20, %r30, 4;
	add.s64 	%rd21, %rd2, %rd20;
	ld.global.f32 	%f90, [%rd21];
	mul.wide.u32 	%rd22, %r34, 4;
	add.s64 	%rd23, %rd1, %rd22;
	ld.global.f32 	%f91, [%rd23];
	fma.rn.f32 	%f92, %f90, %f91, %f113;
	ld.global.f32 	%f93, [%rd21+4];
	ld.global.f32 	%f94, [%rd23+4];
	fma.rn.f32 	%f95, %f93, %f94, %f92;
	ld.global.f32 	%f96, [%rd21+8];
	ld.global.f32 	%f97, [%rd23+8];
	fma.rn.f32 	%f98, %f96, %f97, %f95;
	ld.global.f32 	%f99, [%rd21+12];
	ld.global.f32 	%f100, [%rd23+12];
	fma.rn.f32 	%f113, %f99, %f100, %f98;
	add.s32 	%r34, %r34, 4;
$L__BB3_11:
	setp.eq.s32 	%p9, %r14, 0;
	@%p9 bra 	$L__BB3_14;
	mul.wide.u32 	%rd24, %r34, 4;
	add.s64 	%rd33, %rd1, %rd24;
	add.s32 	%r37, %r34, %r2;
	neg.s32 	%r36, %r14;
$L__BB3_13:
	.pragma "nounroll";
	mul.wide.s32 	%rd25, %r37, 4;
	add.s64 	%rd26, %rd2, %rd25;
	ld.global.f32 	%f101, [%rd26];
	ld.global.f32 	%f102, [%rd33];
	fma.rn.f32 	%f113, %f101, %f102, %f113;
	add.s64 	%rd33, %rd33, 4;
	add.s32 	%r37, %r37, 1;
	add.s32 	%r36, %r36, 1;
	setp.ne.s32 	%p10, %r36, 0;
	@%p10 bra 	$L__BB3_13;
$L__BB3_14:
	cvta.to.global.u64 	%rd27, %rd10;
	mul.wide.s32 	%rd28, %r1, 4;
	add.s64 	%rd29, %rd27, %rd28;
	ld.global.f32 	%f103, [%rd29];
	add.f32 	%f104, %f113, %f103;
	cvta.to.global.u64 	%rd30, %rd11;
	add.s64 	%rd31, %rd30, %rd28;
	st.global.f32 	[%rd31], %f104;
$L__BB3_15:
	ret;

}


// ===== COMPILED SASS (sm_100) =====

	.target	sm_100

	.elftype	@"ET_EXEC"


//--------------------- .note.nv.tkinfo           --------------------------
	.section	.note.nv.tkinfo,"",@"SHT_NOTE"
	.sectionflags	@"SHF_NOTE_NV_TKINFO"
	.tkinfo
        /*0018*/ 	.word	0x00000002
        /*0030*/ 	.string	""
        /*0030*/ 	.string	"ptxas"
        /*0030*/ 	.string	"Cuda compilation tools, release 13.0, V13.0.88"
        /*0030*/ 	.string	"Build cuda_13.0.r13.0/compiler.36424714_0"
        /*0030*/ 	.string	"-arch sm_100 -m 64 "



//--------------------- .note.nv.cuinfo           --------------------------
	.section	.note.nv.cuinfo,"",@"SHT_NOTE"
	.sectionflags	@"SHF_NOTE_NV_CUINFO"
        /*0018*/ 	.short	0x0002
        /*001a*/ 	.short	0x0064
        /*001c*/ 	.short	0x0082
	.zero		2


//--------------------- .nv.info                  --------------------------
	.section	.nv.info,"",@"SHT_CUDA_INFO"
	.align	4


	//----- nvinfo : EIATTR_REGCOUNT
	.align		4
        /*0000*/ 	.byte	0x04, 0x2f
        /*0002*/ 	.short	(.L_1 - .L_0)
	.align		4
.L_0:
        /*0004*/ 	.word	index@(_Z11reluForwardPfS_i)
        /*0008*/ 	.word	0x0000000a


	//----- nvinfo : EIATTR_FRAME_SIZE
	.align		4
.L_1:
        /*000c*/ 	.byte	0x04, 0x11
        /*000e*/ 	.short	(.L_3 - .L_2)
	.align		4
.L_2:
        /*0010*/ 	.word	index@(_Z11reluForwardPfS_i)
        /*0014*/ 	.word	0x00000000


	//----- nvinfo : EIATTR_REGCOUNT
	.align		4
.L_3:
        /*0018*/ 	.byte	0x04, 0x2f
        /*001a*/ 	.short	(.L_5 - .L_4)
	.align		4
.L_4:
        /*001c*/ 	.word	index@(_Z12reluBackwardPfS_S_i)
        /*0020*/ 	.word	0x0000000c


	//----- nvinfo : EIATTR_FRAME_SIZE
	.align		4
.L_5:
        /*0024*/ 	.byte	0x04, 0x11
        /*0026*/ 	.short	(.L_7 - .L_6)
	.align		4
.L_6:
        /*0028*/ 	.word	index@(_Z12reluBackwardPfS_S_i)
        /*002c*/ 	.word	0x00000000


	//----- nvinfo : EIATTR_REGCOUNT
	.align		4
.L_7:
        /*0030*/ 	.byte	0x04, 0x2f
        /*0032*/ 	.short	(.L_9 - .L_8)
	.align		4
.L_8:
        /*0034*/ 	.word	index@(_Z15sigmoidBackwardPfS_S_i)
        /*0038*/ 	.word	0x0000000e


	//----- nvinfo : EIATTR_FRAME_SIZE
	.align		4
.L_9:
        /*003c*/ 	.byte	0x04, 0x11
        /*003e*/ 	.short	(.L_11 - .L_10)
	.align		4
.L_10:
        /*0040*/ 	.word	index@(_Z15sigmoidBackwardPfS_S_i)
        /*0044*/ 	.word	0x00000000


	//----- nvinfo : EIATTR_REGCOUNT
	.align		4
.L_11:
        /*0048*/ 	.byte	0x04, 0x2f
        /*004a*/ 	.short	(.L_13 - .L_12)
	.align		4
.L_12:
        /*004c*/ 	.word	index@(_Z13linearForwardPfS_S_S_ii)
        /*0050*/ 	.word	0x0000001e


	//----- nvinfo : EIATTR_FRAME_SIZE
	.align		4
.L_13:
        /*0054*/ 	.byte	0x04, 0x11
        /*0056*/ 	.short	(.L_15 - .L_14)
	.align		4
.L_14:
        /*0058*/ 	.word	index@(_Z13linearForwardPfS_S_S_ii)
        /*005c*/ 	.word	0x00000000


	//----- nvinfo : EIATTR_MIN_STACK_SIZE
	.align		4
.L_15:
        /*0060*/ 	.byte	0x04, 0x12
        /*0062*/ 	.short	(.L_17 - .L_16)
	.align		4
.L_16:
        /*0064*/ 	.word	index@(_Z13linearForwardPfS_S_S_ii)
        /*0068*/ 	.word	0x00000000


	//----- nvinfo : EIATTR_MIN_STACK_SIZE
	.align		4
.L_17:
        /*006c*/ 	.byte	0x04, 0x12
        /*006e*/ 	.short	(.L_19 - .L_18)
	.align		4
.L_18:
        /*0070*/ 	.word	index@(_Z15sigmoidBackwardPfS_S_i)
        /*0074*/ 	.word	0x00000000


	//----- nvinfo : EIATTR_MIN_STACK_SIZE
	.align		4
.L_19:
        /*0078*/ 	.byte	0x04, 0x12
        /*007a*/ 	.short	(.L_21 - .L_20)
	.align		4
.L_20:
        /*007c*/ 	.word	index@(_Z12reluBackwardPfS_S_i)
        /*0080*/ 	.word	0x00000000


	//----- nvinfo : EIATTR_MIN_STACK_SIZE
	.align		4
.L_21:
        /*0084*/ 	.byte	0x04, 0x12
        /*0086*/ 	.short	(.L_23 - .L_22)
	.align		4
.L_22:
        /*0088*/ 	.word	index@(_Z11reluForwardPfS_i)
        /*008c*/ 	.word	0x00000000
.L_23:


//--------------------- .nv.compat                --------------------------
	.section	.nv.compat,"",@"SHT_CUDA_COMPAT_INFO"
	.align	4
        /*0000*/ 	.byte	0x02, 0x09, 0x00, 0x00, 0x02, 0x02, 0x01, 0x00, 0x02, 0x05, 0x05, 0x00, 0x03, 0x07, 0x01, 0x01
        /*0010*/ 	.byte	0x02, 0x03, 0x00, 0x00, 0x02, 0x06, 0x01, 0x00, 0x04, 0x0b, 0x08, 0x00, 0x09, 0x00, 0x00, 0x00
        /*0020*/ 	.byte	0x00, 0x00, 0x00, 0x00


//--------------------- .nv.info._Z13linearForwardPfS_S_S_ii --------------------------
	.section	.nv.info._Z13linearForwardPfS_S_S_ii,"",@"SHT_CUDA_INFO"
	.sectionflags	@""
	.align	4


	//----- nvinfo : EIATTR_CUDA_API_VERSION
	.align		4
        /*0000*/ 	.byte	0x04, 0x37
        /*0002*/ 	.short	(.L_25 - .L_24)
.L_24:
        /*0004*/ 	.word	0x00000082


	//----- nvinfo : EIATTR_KPARAM_INFO
	.align		4
.L_25:
        /*0008*/ 	.byte	0x04, 0x17
        /*000a*/ 	.short	(.L_27 - .L_26)
.L_26:
        /*000c*/ 	.word	0x00000000
        /*0010*/ 	.short	0x0005
        /*0012*/ 	.short	0x0024
        /*0014*/ 	.byte	0x00, 0xf0, 0x11, 0x00


	//----- nvinfo : EIATTR_KPARAM_INFO
	.align		4
.L_27:
        /*0018*/ 	.byte	0x04, 0x17
        /*001a*/ 	.short	(.L_29 - .L_28)
.L_28:
        /*001c*/ 	.word	0x00000000
        /*0020*/ 	.short	0x0004
        /*0022*/ 	.short	0x0020
        /*0024*/ 	.byte	0x00, 0xf0, 0x11, 0x00


	//----- nvinfo : EIATTR_KPARAM_INFO
	.align		4
.L_29:
        /*0028*/ 	.byte	0x04, 0x17
        /*002a*/ 	.short	(.L_31 - .L_30)
.L_30:
        /*002c*/ 	.word	0x00000000
        /*0030*/ 	.short	0x0003
        /*0032*/ 	.short	0x0018
        /*0034*/ 	.byte	0x00, 0xf5, 0x21, 0x00


	//----- nvinfo : EIATTR_KPARAM_INFO
	.align		4
.L_31:
        /*0038*/ 	.byte	0x04, 0x17
        /*003a*/ 	.short	(.L_33 - .L_32)
.L_32:
        /*003c*/ 	.word	0x00000000
        /*0040*/ 	.short	0x0002
        /*0042*/ 	.short	0x0010
        /*0044*/ 	.byte	0x00, 0xf5, 0x21, 0x00


	//----- nvinfo : EIATTR_KPARAM_INFO
	.align		4
.L_33:
        /*0048*/ 	.byte	0x04, 0x17
        /*004a*/ 	.short	(.L_35 - .L_34)
.L_34:
        /*004c*/ 	.word	0x00000000
        /*0050*/ 	.short	0x0001
        /*0052*/ 	.short	0x0008
        /*0054*/ 	.byte	0x00, 0xf5, 0x21, 0x00


	//----- nvinfo : EIATTR_KPARAM_INFO
	.align		4
.L_35:
        /*0058*/ 	.byte	0x04, 0x17
        /*005a*/ 	.short	(.L_37 - .L_36)
.L_36:
        /*005c*/ 	.word	0x00000000
        /*0060*/ 	.short	0x0000
        /*0062*/ 	.short	0x0000
        /*0064*/ 	.byte	0x00, 0xf5, 0x21, 0x00


	//----- nvinfo : EIATTR_SPARSE_MMA_MASK
	.align		4
.L_37:
        /*0068*/ 	.byte	0x03, 0x50
        /*006a*/ 	.short	0x0000


	//----- nvinfo : EIATTR_MAXREG_COUNT
	.align		4
        /*006c*/ 	.byte	0x03, 0x1b
        /*006e*/ 	.short	0x00ff


	//----- nvinfo : EIATTR_MERCURY_ISA_VERSION
	.align		4
        /*0070*/ 	.byte	0x03, 0x5f
        /*0072*/ 	.short	0x0101


	//----- nvinfo : EIATTR_VRC_CTA_INIT_COUNT
	.align		4
        /*0074*/ 	.byte	0x02, 0x4a
	.zero		1
	.zero		1


	//----- nvinfo : EIATTR_EXIT_INSTR_OFFSETS
	.align		4
        /*0078*/ 	.byte	0x04, 0x1c
        /*007a*/ 	.short	(.L_39 - .L_38)


	//   ....[0]....
.L_38:
        /*007c*/ 	.word	0x00000070


	//   ....[1]....
        /*0080*/ 	.word	0x00000ad0


	//----- nvinfo : EIATTR_CBANK_PARAM_SIZE
	.align		4
.L_39:
        /*0084*/ 	.byte	0x03, 0x19
        /*0086*/ 	.short	0x0028


	//----- nvinfo : EIATTR_PARAM_CBANK
	.align		4
        /*0088*/ 	.byte	0x04, 0x0a
        /*008a*/ 	.short	(.L_41 - .L_40)
	.align		4
.L_40:
        /*008c*/ 	.word	index@(.nv.constant0._Z13linearForwardPfS_S_S_ii)
        /*0090*/ 	.short	0x0380
        /*0092*/ 	.short	0x0028


	//----- nvinfo : EIATTR_SW_WAR
	.align		4
.L_41:
        /*0094*/ 	.byte	0x04, 0x36
        /*0096*/ 	.short	(.L_43 - .L_42)
.L_42:
        /*0098*/ 	.word	0x00000008
.L_43:


//--------------------- .nv.info._Z15sigmoidBackwardPfS_S_i --------------------------
	.section	.nv.info._Z15sigmoidBackwardPfS_S_i,"",@"SHT_CUDA_INFO"
	.sectionflags	@""
	.align	4


	//----- nvinfo : EIATTR_CUDA_API_VERSION
	.align		4
        /*0000*/ 	.byte	0x04, 0x37
        /*0002*/ 	.short	(.L_45 - .L_44)
.L_44:
        /*0004*/ 	.word	0x00000082


	//----- nvinfo : EIATTR_KPARAM_INFO
	.align		4
.L_45:
        /*0008*/ 	.byte	0x04, 0x17
        /*000a*/ 	.short	(.L_47 - .L_46)
.L_46:
        /*000c*/ 	.word	0x00000000
        /*0010*/ 	.short	0x0003
        /*0012*/ 	.short	0x0018
        /*0014*/ 	.byte	0x00, 0xf0, 0x11, 0x00


	//----- nvinfo : EIATTR_KPARAM_INFO
	.align		4
.L_47:
        /*0018*/ 	.byte	0x04, 0x17
        /*001a*/ 	.short	(.L_49 - .L_48)
.L_48:
        /*001c*/ 	.word	0x00000000
        /*0020*/ 	.short	0x0002
        /*0022*/ 	.short	0x0010
        /*0024*/ 	.byte	0x00, 0xf5, 0x21, 0x00


	//----- nvinfo : EIATTR_KPARAM_INFO
	.align		4
.L_49:
        /*0028*/ 	.byte	0x04, 0x17
        /*002a*/ 	.short	(.L_51 - .L_50)
.L_50:
        /*002c*/ 	.word	0x00000000
        /*0030*/ 	.short	0x0001
        /*0032*/ 	.short	0x0008
        /*0034*/ 	.byte	0x00, 0xf5, 0x21, 0x00


	//----- nvinfo : EIATTR_KPARAM_INFO
	.align		4
.L_51:
        /*0038*/ 	.byte	0x04, 0x17
        /*003a*/ 	.short	(.L_53 - .L_52)
.L_52:
        /*003c*/ 	.word	0x00000000
        /*0040*/ 	.short	0x0000
        /*0042*/ 	.short	0x0000
        /*0044*/ 	.byte	0x00, 0xf5, 0x21, 0x00


	//----- nvinfo : EIATTR_SPARSE_MMA_MASK
	.align		4
.L_53:
        /*0048*/ 	.byte	0x03, 0x50
        /*004a*/ 	.short	0x0000


	//----- nvinfo : EIATTR_MAXREG_COUNT
	.align		4
        /*004c*/ 	.byte	0x03, 0x1b
        /*004e*/ 	.short	0x00ff


	//----- nvinfo : EIATTR_MERCURY_ISA_VERSION
	.align		4
        /*0050*/ 	.byte	0x03, 0x5f
        /*0052*/ 	.short	0x0101


	//----- nvinfo : EIATTR_VRC_CTA_INIT_COUNT
	.align		4
        /*0054*/ 	.byte	0x02, 0x4a
	.zero		1
	.zero		1


	//----- nvinfo : EIATTR_EXIT_INSTR_OFFSETS
	.align		4
        /*0058*/ 	.byte	0x04, 0x1c
        /*005a*/ 	.short	(.L_55 - .L_54)


	//   ....[0]....
.L_54:
        /*005c*/ 	.word	0x00000070


	//   ....[1]....
        /*0060*/ 	.word	0x00000150


	//----- nvinfo : EIATTR_CBANK_PARAM_SIZE
	.align		4
.L_55:
        /*0064*/ 	.byte	0x03, 0x19
        /*0066*/ 	.short	0x001c


	//----- nvinfo : EIATTR_PARAM_CBANK
	.align		4
        /*0068*/ 	.byte	0x04, 0x0a
        /*006a*/ 	.short	(.L_57 - .L_56)
	.align		4
.L_56:
        /*006c*/ 	.word	index@(.nv.constant0._Z15sigmoidBackwardPfS_S_i)
        /*0070*/ 	.short	0x0380
        /*0072*/ 	.short	0x001c


	//----- nvinfo : EIATTR_SW_WAR
	.align		4
.L_57:
        /*0074*/ 	.byte	0x04, 0x36
        /*0076*/ 	.short	(.L_59 - .L_58)
.L_58:
        /*0078*/ 	.word	0x00000008
.L_59:


//--------------------- .nv.info._Z12reluBackwardPfS_S_i --------------------------
	.section	.nv.info._Z12reluBackwardPfS_S_i,"",@"SHT_CUDA_INFO"
	.sectionflags	@""
	.align	4


	//----- nvinfo : EIATTR_CUDA_API_VERSION
	.align		4
        /*0000*/ 	.byte	0x04, 0x37
        /*0002*/ 	.short	(.L_61 - .L_60)
.L_60:
        /*0004*/ 	.word	0x00000082


	//----- nvinfo : EIATTR_KPARAM_INFO
	.align		4
.L_61:
        /*0008*/ 	.byte	0x04, 0x17
        /*000a*/ 	.short	(.L_63 - .L_62)
.L_62:
        /*000c*/ 	.word	0x00000000
        /*0010*/ 	.short	0x0003
        /*0012*/ 	.short	0x0018
        /*0014*/ 	.byte	0x00, 0xf0, 0x11, 0x00


	//----- nvinfo : EIATTR_KPARAM_INFO
	.align		4
.L_63:
        /*0018*/ 	.byte	0x04, 0x17
        /*001a*/ 	.short	(.L_65 - .L_64)
.L_64:
        /*001c*/ 	.word	0x00000000
        /*0020*/ 	.short	0x0002
        /*0022*/ 	.short	0x0010
        /*0024*/ 	.byte	0x00, 0xf5, 0x21, 0x00


	//----- nvinfo : EIATTR_KPARAM_INFO
	.align		4
.L_65:
        /*0028*/ 	.byte	0x04, 0x17
        /*002a*/ 	.short	(.L_67 - .L_66)
.L_66:
        /*002c*/ 	.word	0x00000000
        /*0030*/ 	.short	0x0001
        /*0032*/ 	.short	0x0008
        /*0034*/ 	.byte	0x00, 0xf5, 0x21, 0x00


	//----- nvinfo : EIATTR_KPARAM_INFO
	.align		4
.L_67:
        /*0038*/ 	.byte	0x04, 0x17
        /*003a*/ 	.short	(.L_69 - .L_68)
.L_68:
        /*003c*/ 	.word	0x00000000
        /*0040*/ 	.short	0x0000
        /*0042*/ 	.short	0x0000
        /*0044*/ 	.byte	0x00, 0xf5, 0x21, 0x00


	//----- nvinfo : EIATTR_SPARSE_MMA_MASK
	.align		4
.L_69:
        /*0048*/ 	.byte	0x03, 0x50
        /*004a*/ 	.short	0x0000


	//----- nvinfo : EIATTR_MAXREG_COUNT
	.align		4
        /*004c*/ 	.byte	0x03, 0x1b
        /*004e*/ 	.short	0x00ff


	//----- nvinfo : EIATTR_MERCURY_ISA_VERSION
	.align		4
        /*0050*/ 	.byte	0x03, 0x5f
        /*0052*/ 	.short	0x0101


	//----- nvinfo : EIATTR_VRC_CTA_INIT_COUNT
	.align		4
        /*0054*/ 	.byte	0x02, 0x4a
	.zero		1
	.zero		1


	//----- nvinfo : EIATTR_EXIT_INSTR_OFFSETS
	.align		4
        /*0058*/ 	.byte	0x04, 0x1c
        /*005a*/ 	.short	(.L_71 - .L_70)


	//   ....[0]....
.L_70:
        /*005c*/ 	.word	0x00000070


	//   ....[1]....
        /*0060*/ 	.word	0x00000170


	//----- nvinfo : EIATTR_CRS_STACK_SIZE
	.align		4
.L_71:
        /*0064*/ 	.byte	0x04, 0x1e
        /*0066*/ 	.short	(.L_73 - .L_72)
.L_72:
        /*0068*/ 	.word	0x00000000


	//----- nvinfo : EIATTR_CBANK_PARAM_SIZE
	.align		4
.L_73:
        /*006c*/ 	.byte	0x03, 0x19
        /*006e*/ 	.short	0x001c


	//----- nvinfo : EIATTR_PARAM_CBANK
	.align		4
        /*0070*/ 	.byte	0x04, 0x0a
        /*0072*/ 	.short	(.L_75 - .L_74)
	.align		4
.L_74:
        /*0074*/ 	.word	index@(.nv.constant0._Z12reluBackwardPfS_S_i)
        /*0078*/ 	.short	0x0380
        /*007a*/ 	.short	0x001c


	//----- nvinfo : EIATTR_SW_WAR
	.align		4
.L_75:
        /*007c*/ 	.byte	0x04, 0x36
        /*007e*/ 	.short	(.L_77 - .L_76)
.L_76:
        /*0080*/ 	.word	0x00000008
.L_77:


//--------------------- .nv.info._Z11reluForwardPfS_i --------------------------
	.section	.nv.info._Z11reluForwardPfS_i,"",@"SHT_CUDA_INFO"
	.sectionflags	@""
	.align	4


	//----- nvinfo : EIATTR_CUDA_API_VERSION
	.align		4
        /*0000*/ 	.byte	0x04, 0x37
        /*0002*/ 	.short	(.L_79 - .L_78)
.L_78:
        /*0004*/ 	.word	0x00000082


	//----- nvinfo : EIATTR_KPARAM_INFO
	.align		4
.L_79:
        /*0008*/ 	.byte	0x04, 0x17
        /*000a*/ 	.short	(.L_81 - .L_80)
.L_80:
        /*000c*/ 	.word	0x00000000
        /*0010*/ 	.short	0x0002
        /*0012*/ 	.short	0x0010
        /*0014*/ 	.byte	0x00, 0xf0, 0x11, 0x00


	//----- nvinfo : EIATTR_KPARAM_INFO
	.align		4
.L_81:
        /*0018*/ 	.byte	0x04, 0x17
        /*001a*/ 	.short	(.L_83 - .L_82)
.L_82:
        /*001c*/ 	.word	0x00000000
        /*0020*/ 	.short	0x0001
        /*0022*/ 	.short	0x0008
        /*0024*/ 	.byte	0x00, 0xf5, 0x21, 0x00


	//----- nvinfo : EIATTR_KPARAM_INFO
	.align		4
.L_83:
        /*0028*/ 	.byte	0x04, 0x17
        /*002a*/ 	.short	(.L_85 - .L_84)
.L_84:
        /*002c*/ 	.word	0x00000000
        /*0030*/ 	.short	0x0000
        /*0032*/ 	.short	0x0000
        /*0034*/ 	.byte	0x00, 0xf5, 0x21, 0x00


	//----- nvinfo : EIATTR_SPARSE_MMA_MASK
	.align		4
.L_85:
        /*0038*/ 	.byte	0x03, 0x50
        /*003a*/ 	.short	0x0000


	//----- nvinfo : EIATTR_MAXREG_COUNT
	.align		4
        /*003c*/ 	.byte	0x03, 0x1b
        /*003e*/ 	.short	0x00ff


	//----- nvinfo : EIATTR_MERCURY_ISA_VERSION
	.align		4
        /*0040*/ 	.byte	0x03, 0x5f
        /*0042*/ 	.short	0x0101


	//----- nvinfo : EIATTR_VRC_CTA_INIT_COUNT
	.align		4
        /*0044*/ 	.byte	0x02, 0x4a
	.zero		1
	.zero		1


	//----- nvinfo : EIATTR_EXIT_INSTR_OFFSETS
	.align		4
        /*0048*/ 	.byte	0x04, 0x1c
        /*004a*/ 	.short	(.L_87 - .L_86)


	//   ....[0]....
.L_86:
        /*004c*/ 	.word	0x00000070


	//   ....[1]....
        /*0050*/ 	.word	0x00000100


	//----- nvinfo : EIATTR_CBANK_PARAM_SIZE
	.align		4
.L_87:
        /*0054*/ 	.byte	0x03, 0x19
        /*0056*/ 	.short	0x0014


	//----- nvinfo : EIATTR_PARAM_CBANK
	.align		4
        /*0058*/ 	.byte	0x04, 0x0a
        /*005a*/ 	.short	(.L_89 - .L_88)
	.align		4
.L_88:
        /*005c*/ 	.word	index@(.nv.constant0._Z11reluForwardPfS_i)
        /*0060*/ 	.short	0x0380
        /*0062*/ 	.short	0x0014


	//----- nvinfo : EIATTR_SW_WAR
	.align		4
.L_89:
        /*0064*/ 	.byte	0x04, 0x36
        /*0066*/ 	.short	(.L_91 - .L_90)
.L_90:
        /*0068*/ 	.word	0x00000008
.L_91:


//--------------------- .nv.callgraph             --------------------------
	.section	.nv.callgraph,"",@"SHT_CUDA_CALLGRAPH"
	.align	4
	.sectionentsize	8
	.align		4
        /*0000*/ 	.word	0x00000000
	.align		4
        /*0004*/ 	.word	0xffffffff
	.align		4
        /*0008*/ 	.word	0x00000000
	.align		4
        /*000c*/ 	.word	0xfffffffe
	.align		4
        /*0010*/ 	.word	0x00000000
	.align		4
        /*0014*/ 	.word	0xfffffffd
	.align		4
        /*0018*/ 	.word	0x00000000
	.align		4
        /*001c*/ 	.word	0xfffffffc


//--------------------- .text._Z13linearForwardPfS_S_S_ii --------------------------
	.section	.text._Z13linearForwardPfS_S_S_ii,"ax",@progbits
	.align	128
        .global         _Z13linearForwardPfS_S_S_ii
        .type           _Z13linearForwardPfS_S_S_ii,@function
        .size           _Z13linearForwardPfS_S_S_ii,(.L_x_12 - _Z13linearForwardPfS_S_S_ii)
        .other          _Z13linearForwardPfS_S_S_ii,@"STO_CUDA_ENTRY STV_DEFAULT"
_Z13linearForwardPfS_S_S_ii:
.text._Z13linearForwardPfS_S_S_ii:
[----:B------:R-:W-:Y:S01]  /*0000*/  LDC R1, c[0x0][0x37c] ;  /* 0x0000df00ff017b82 */ /* 0x000fe20000000800 */
[----:B------:R-:W0:Y:S07]  /*0010*/  S2R R3, SR_TID.X ;  /* 0x0000000000037919 */ /* 0x000e2e0000002100 */
[----:B------:R-:W0:Y:S01]  /*0020*/  S2UR UR4, SR_CTAID.X ;  /* 0x00000000000479c3 */ /* 0x000e220000002500 */
[----:B------:R-:W1:Y:S07]  /*0030*/  LDCU UR5, c[0x0][0x3a4] ;  /* 0x00007480ff0577ac */ /* 0x000e6e0008000800 */
[----:B------:R-:W0:Y:S02]  /*0040*/  LDC R0, c[0x0][0x360] ;  /* 0x0000d800ff007b82 */ /* 0x000e240000000800 */
[----:B0-----:R-:W-:-:S05]  /*0050*/  IMAD R0, R0, UR4, R3 ;  /* 0x0000000400007c24 */ /* 0x001fca000f8e0203 */
[----:B-1----:R-:W-:-:S13]  /*0060*/  ISETP.GE.AND P0, PT, R0, UR5, PT ;  /* 0x0000000500007c0c */ /* 0x002fda000bf06270 */
[----:B------:R-:W-:Y:S05]  /*0070*/  @P0 EXIT ;  /* 0x000000000000094d */ /* 0x000fea0003800000 */
[----:B------:R-:W0:Y:S01]  /*0080*/  LDCU UR8, c[0x0][0x3a0] ;  /* 0x00007400ff0877ac */ /* 0x000e220008000800 */
[----:B------:R-:W-:Y:S01]  /*0090*/  HFMA2 R15, -RZ, RZ, 0, 0 ;  /* 0x00000000ff0f7431 */ /* 0x000fe200000001ff */
[----:B------:R-:W1:Y:S01]  /*00a0*/  LDCU.64 UR12, c[0x0][0x358] ;  /* 0x00006b00ff0c77ac */ /* 0x000e620008000a00 */
[----:B0-----:R-:W-:-:S09]  /*00b0*/  UISETP.GE.AND UP0, UPT, UR8, 0x1, UPT ;  /* 0x000000010800788c */ /* 0x001fd2000bf06270 */
[----:B-1----:R-:W-:Y:S05]  /*00c0*/  BRA.U !UP0, `(.L_x_0) ;  /* 0x0000000908647547 */ /* 0x002fea000b800000 */
[----:B------:R-:W-:Y:S02]  /*00d0*/  UISETP.GE.U32.AND UP1, UPT, UR8, 0x10, UPT ;  /* 0x000000100800788c */ /* 0x000fe4000bf26070 */
[----:B------:R-:W-:Y:S01]  /*00e0*/  IMAD R7, R0, UR8, RZ ;  /* 0x0000000800077c24 */ /* 0x000fe2000f8e02ff */
[----:B------:R-:W-:Y:S01]  /*00f0*/  ULOP3.LUT UR9, UR8, 0xf, URZ, 0xc0, !UPT ;  /* 0x0000000f08097892 */ /* 0x000fe2000f8ec0ff */
[----:B------:R-:W-:Y:S02]  /*0100*/  MOV R15, RZ ;  /* 0x000000ff000f7202 */ /* 0x000fe40000000f00 */
[----:B------:R-:W-:Y:S01]  /*0110*/  MOV R8, RZ ;  /* 0x000000ff00087202 */ /* 0x000fe20000000f00 */
[----:B------:R-:W-:Y:S02]  /*0120*/  UISETP.NE.AND UP0, UPT, UR9, URZ, UPT ;  /* 0x000000ff0900728c */ /* 0x000fe4000bf05270 */
[----:B------:R-:W-:Y:S09]  /*0130*/  BRA.U !UP1, `(.L_x_1) ;  /* 0x0000000509147547 */ /* 0x000ff2000b800000 */
[----:B------:R-:W0:Y:S01]  /*0140*/  LDCU.128 UR4, c[0x0][0x380] ;  /* 0x00007000ff0477ac */ /* 0x000e220008000c00 */
[----:B------:R-:W-:Y:S02]  /*0150*/  MOV R15, RZ ;  /* 0x000000ff000f7202 */ /* 0x000fe40000000f00 */
[----:B------:R-:W-:Y:S01]  /*0160*/  MOV R6, R7 ;  /* 0x0000000700067202 */ /* 0x000fe20000000f00 */
[----:B------:R-:W-:-:S04]  /*0170*/  ULOP3.LUT UR10, UR8, 0x7ffffff0, URZ, 0xc0, !UPT ;  /* 0x7ffffff0080a7892 */ /* 0x000fc8000f8ec0ff */
[----:B------:R-:W-:Y:S02]  /*0180*/  UIADD3 UR11, UPT, UPT, -UR10, URZ, URZ ;  /* 0x000000ff0a0b7290 */ /* 0x000fe4000fffe1ff */
[----:B------:R-:W-:Y:S01]  /*0190*/  MOV R8, UR10 ;  /* 0x0000000a00087c02 */ /* 0x000fe20008000f00 */
[----:B0-----:R-:W-:Y:S02]  /*01a0*/  UIADD3 UR4, UP2, UPT, UR4, 0x20, URZ ;  /* 0x0000002004047890 */ /* 0x001fe4000ff5e0ff */
[----:B------:R-:W-:Y:S02]  /*01b0*/  UIADD3 UR6, UP1, UPT, UR6, 0x20, URZ ;  /* 0x0000002006067890 */ /* 0x000fe4000ff3e0ff */
[----:B------:R-:W-:Y:S02]  /*01c0*/  UIADD3.X UR5, UPT, UPT, URZ, UR5, URZ, UP2, !UPT ;  /* 0x00000005ff057290 */ /* 0x000fe400097fe4ff */
[----:B------:R-:W-:Y:S01]  /*01d0*/  MOV R2, UR4 ;  /* 0x0000000400027c02 */ /* 0x000fe20008000f00 */
[----:B------:R-:W-:-:S03]  /*01e0*/  UIADD3.X UR7, UPT, UPT, URZ, UR7, URZ, UP1, !UPT ;  /* 0x00000007ff077290 */ /* 0x000fc60008ffe4ff */
[----:B------:R-:W-:-:S09]  /*01f0*/  MOV R3, UR5 ;  /* 0x0000000500037c02 */ /* 0x000fd20008000f00 */
.L_x_2:
[----:B------:R-:W-:Y:S01]  /*0200*/  MOV R4, UR6 ;  /* 0x0000000600047c02 */ /* 0x000fe20008000f00 */
[----:B------:R-:W2:Y:S01]  /*0210*/  LDG.E R17, desc[UR12][R2.64+-0x20] ;  /* 0xffffe00c02117981 */ /* 0x000ea2000c1e1900 */
[----:B------:R-:W-:-:S03]  /*0220*/  MOV R5, UR7 ;  /* 0x0000000700057c02 */ /* 0x000fc60008000f00 */
[----:B------:R-:W3:Y:S01]  /*0230*/  LDG.E R25, desc[UR12][R2.64+-0x1c] ;  /* 0xffffe40c02197981 */ /* 0x000ee2000c1e1900 */
[----:B------:R-:W-:-:S03]  /*0240*/  IMAD.WIDE R4, R6, 0x4, R4 ;  /* 0x0000000406047825 */ /* 0x000fc600078e0204 */
[----:B------:R-:W4:Y:S04]  /*0250*/  LDG.E R19, desc[UR12][R2.64+-0x18] ;  /* 0xffffe80c02137981 */ /* 0x000f28000c1e1900 */
[----:B------:R-:W2:Y:S04]  /*0260*/  LDG.E R16, desc[UR12][R4.64+-0x20] ;  /* 0xffffe00c04107981 */ /* 0x000ea8000c1e1900 */
[----:B------:R-:W3:Y:S04]  /*0270*/  LDG.E R18, desc[UR12][R4.64+-0x1c] ;  /* 0xffffe40c04127981 */ /* 0x000ee8000c1e1900 */
[----:B------:R-:W4:Y:S04]  /*0280*/  LDG.E R20, desc[UR12][R4.64+-0x18] ;  /* 0xffffe80c04147981 */ /* 0x000f28000c1e1900 */
[----:B------:R-:W5:Y:S04]  /*0290*/  LDG.E R22, desc[UR12][R2.64+-0x14] ;  /* 0xffffec0c02167981 */ /* 0x000f68000c1e1900 */
        /* <DEDUP_REMOVED lines=8> */
[----:B------:R-:W5:Y:S01]  /*0320*/  LDG.E R14, desc[UR12][R4.64+-0x4] ;  /* 0xfffffc0c040e7981 */ /* 0x000f62000c1e1900 */
[----:B--2---:R-:W-:-:S03]  /*0330*/  FFMA R17, R16, R17, R15 ;  /* 0x0000001110117223 */ /* 0x004fc6000000000f */
[----:B------:R-:W2:Y:S04]  /*0340*/  LDG.E R15, desc[UR12][R2.64] ;  /* 0x0000000c020f7981 */ /* 0x000ea8000c1e1900 */
[----:B------:R-:W2:Y:S01]  /*0350*/  LDG.E R16, desc[UR12][R4.64] ;  /* 0x0000000c04107981 */ /* 0x000ea2000c1e1900 */
[----:B---3--:R-:W-:-:S03]  /*0360*/  FFMA R25, R18, R25, R17 ;  /* 0x0000001912197223 */ /* 0x008fc60000000011 */
[----:B------:R-:W3:Y:S01]  /*0370*/  LDG.E R17, desc[UR12][R2.64+0x4] ;  /* 0x0000040c02117981 */ /* 0x000ee2000c1e1900 */
[----:B----4-:R-:W-:-:S03]  /*0380*/  FFMA R26, R20, R19, R25 ;  /* 0x00000013141a7223 */ /* 0x010fc60000000019 */
[----:B------:R-:W3:Y:S04]  /*0390*/  LDG.E R18, desc[UR12][R4.64+0x4] ;  /* 0x0000040c04127981 */ /* 0x000ee8000c1e1900 */
[----:B------:R-:W4:Y:S01]  /*03a0*/  LDG.E R20, desc[UR12][R2.64+0x8] ;  /* 0x0000080c02147981 */ /* 0x000f22000c1e1900 */
[----:B-----5:R-:W-:-:S03]  /*03b0*/  FFMA R25, R21, R22, R26 ;  /* 0x0000001615197223 */ /* 0x020fc6000000001a */
[----:B------:R-:W4:Y:S04]  /*03c0*/  LDG.E R19, desc[UR12][R4.64+0x8] ;  /* 0x0000080c04137981 */ /* 0x000f28000c1e1900 */
[----:B------:R-:W5:Y:S01]  /*03d0*/  LDG.E R22, desc[UR12][R2.64+0xc] ;  /* 0x00000c0c02167981 */ /* 0x000f62000c1e1900 */
[----:B------:R-:W-:-:S03]  /*03e0*/  FFMA R25, R24, R23, R25 ;  /* 0x0000001718197223 */ /* 0x000fc60000000019 */
[----:B------:R-:W5:Y:S04]  /*03f0*/  LDG.E R21, desc[UR12][R4.64+0xc] ;  /* 0x00000c0c04157981 */ /* 0x000f68000c1e1900 */
[----:B------:R-:W5:Y:S01]  /*0400*/  LDG.E R24, desc[UR12][R2.64+0x10] ;  /* 0x0000100c02187981 */ /* 0x000f62000c1e1900 */
[----:B------:R-:W-:-:S03]  /*0410*/  FFMA R25, R10, R9, R25 ;  /* 0x000000090a197223 */ /* 0x000fc60000000019 */
[----:B------:R-:W5:Y:S04]  /*0420*/  LDG.E R23, desc[UR12][R4.64+0x10] ;  /* 0x0000100c04177981 */ /* 0x000f68000c1e1900 */
[----:B------:R-:W5:Y:S01]  /*0430*/  LDG.E R10, desc[UR12][R2.64+0x14] ;  /* 0x0000140c020a7981 */ /* 0x000f62000c1e1900 */
[----:B------:R-:W-:-:S03]  /*0440*/  FFMA R27, R12, R11, R25 ;  /* 0x0000000b0c1b7223 */ /* 0x000fc60000000019 */
[----:B------:R-:W5:Y:S04]  /*0450*/  LDG.E R9, desc[UR12][R4.64+0x14] ;  /* 0x0000140c04097981 */ /* 0x000f68000c1e1900 */
[----:B------:R-:W5:Y:S04]  /*0460*/  LDG.E R11, desc[UR12][R2.64+0x18] ;  /* 0x0000180c020b7981 */ /* 0x000f68000c1e1900 */
[----:B------:R-:W5:Y:S04]  /*0470*/  LDG.E R12, desc[UR12][R4.64+0x18] ;  /* 0x0000180c040c7981 */ /* 0x000f68000c1e1900 */
[----:B------:R-:W5:Y:S04]  /*0480*/  LDG.E R25, desc[UR12][R4.64+0x1c] ;  /* 0x00001c0c04197981 */ /* 0x000f68000c1e1900 */
[----:B------:R0:W5:Y:S01]  /*0490*/  LDG.E R26, desc[UR12][R2.64+0x1c] ;  /* 0x00001c0c021a7981 */ /* 0x000162000c1e1900 */
[----:B------:R-:W-:Y:S01]  /*04a0*/  FFMA R13, R14, R13, R27 ;  /* 0x0000000d0e0d7223 */ /* 0x000fe2000000001b */
[----:B------:R-:W-:-:S04]  /*04b0*/  UIADD3 UR11, UPT, UPT, UR11, 0x10, URZ ;  /* 0x000000100b0b7890 */ /* 0x000fc8000fffe0ff */
[----:B------:R-:W-:Y:S01]  /*04c0*/  UISETP.NE.AND UP1, UPT, UR11, URZ, UPT ;  /* 0x000000ff0b00728c */ /* 0x000fe2000bf25270 */
[----:B0-----:R-:W-:Y:S02]  /*04d0*/  IADD3 R2, P0, PT, R2, 0x40, RZ ;  /* 0x0000004002027810 */ /* 0x001fe40007f1e0ff */
[----:B------:R-:W-:Y:S02]  /*04e0*/  IADD3 R6, PT, PT, R6, 0x10, RZ ;  /* 0x0000001006067810 */ /* 0x000fe40007ffe0ff */
[----:B------:R-:W-:Y:S01]  /*04f0*/  IADD3.X R3, PT, PT, RZ, R3, RZ, P0, !PT ;  /* 0x00000003ff037210 */ /* 0x000fe200007fe4ff */
[----:B--2---:R-:W-:-:S04]  /*0500*/  FFMA R13, R16, R15, R13 ;  /* 0x0000000f100d7223 */ /* 0x004fc8000000000d */
[----:B---3--:R-:W-:-:S04]  /*0510*/  FFMA R18, R18, R17, R13 ;  /* 0x0000001112127223 */ /* 0x008fc8000000000d */
[----:B----4-:R-:W-:-:S04]  /*0520*/  FFMA R18, R19, R20, R18 ;  /* 0x0000001413127223 */ /* 0x010fc80000000012 */
[----:B-----5:R-:W-:-:S04]  /*0530*/  FFMA R18, R21, R22, R18 ;  /* 0x0000001615127223 */ /* 0x020fc80000000012 */
[----:B------:R-:W-:-:S04]  /*0540*/  FFMA R18, R23, R24, R18 ;  /* 0x0000001817127223 */ /* 0x000fc80000000012 */
[----:B------:R-:W-:-:S04]  /*0550*/  FFMA R9, R9, R10, R18 ;  /* 0x0000000a09097223 */ /* 0x000fc80000000012 */
[----:B------:R-:W-:-:S04]  /*0560*/  FFMA R12, R12, R11, R9 ;  /* 0x0000000b0c0c7223 */ /* 0x000fc80000000009 */
[----:B------:R-:W-:Y:S01]  /*0570*/  FFMA R15, R25, R26, R12 ;  /* 0x0000001a190f7223 */ /* 0x000fe2000000000c */
[----:B------:R-:W-:Y:S06]  /*0580*/  BRA.U UP1, `(.L_x_2) ;  /* 0xfffffffd011c7547 */ /* 0x000fec000b83ffff */
.L_x_1:
[----:B------:R-:W-:Y:S05]  /*0590*/  BRA.U !UP0, `(.L_x_0) ;  /* 0x0000000508307547 */ /* 0x000fea000b800000 */
[----:B------:R-:W-:Y:S02]  /*05a0*/  UISETP.GE.U32.AND UP0, UPT, UR9, 0x8, UPT ;  /* 0x000000080900788c */ /* 0x000fe4000bf06070 */
[----:B------:R-:W-:-:S04]  /*05b0*/  ULOP3.LUT UR5, UR8, 0x7, URZ, 0xc0, !UPT ;  /* 0x0000000708057892 */ /* 0x000fc8000f8ec0ff */
[----:B------:R-:W-:-:S03]  /*05c0*/  UISETP.NE.AND UP1, UPT, UR5, URZ, UPT ;  /* 0x000000ff0500728c */ /* 0x000fc6000bf25270 */
[----:B------:R-:W-:Y:S08]  /*05d0*/  BRA.U !UP0, `(.L_x_3) ;  /* 0x0000000108787547 */ /* 0x000ff0000b800000 */
[----:B------:R-:W0:Y:S01]  /*05e0*/  LDC.64 R2, c[0x0][0x388] ;  /* 0x0000e200ff027b82 */ /* 0x000e220000000a00 */
[----:B------:R-:W-:-:S07]  /*05f0*/  IADD3 R9, PT, PT, R7, R8, RZ ;  /* 0x0000000807097210 */ /* 0x000fce0007ffe0ff */
[----:B------:R-:W1:Y:S01]  /*0600*/  LDC.64 R4, c[0x0][0x380] ;  /* 0x0000e000ff047b82 */ /* 0x000e620000000a00 */
[----:B0-----:R-:W-:-:S05]  /*0610*/  IMAD.WIDE R2, R9, 0x4, R2 ;  /* 0x0000000409027825 */ /* 0x001fca00078e0202 */
[----:B------:R-:W2:Y:S01]  /*0620*/  LDG.E R10, desc[UR12][R2.64] ;  /* 0x0000000c020a7981 */ /* 0x000ea2000c1e1900 */
[----:B-1----:R-:W-:-:S03]  /*0630*/  IMAD.WIDE.U32 R4, R8, 0x4, R4 ;  /* 0x0000000408047825 */ /* 0x002fc600078e0004 */
[----:B------:R-:W3:Y:S04]  /*0640*/  LDG.E R13, desc[UR12][R2.64+0x4] ;  /* 0x0000040c020d7981 */ /* 0x000ee8000c1e1900 */
[----:B------:R-:W2:Y:S04]  /*0650*/  LDG.E R11, desc[UR12][R4.64] ;  /* 0x0000000c040b7981 */ /* 0x000ea8000c1e1900 */
[----:B------:R-:W3:Y:S04]  /*0660*/  LDG.E R12, desc[UR12][R4.64+0x4] ;  /* 0x0000040c040c7981 */ /* 0x000ee8000c1e1900 */
[----:B------:R-:W4:Y:S04]  /*0670*/  LDG.E R17, desc[UR12][R2.64+0x8] ;  /* 0x0000080c02117981 */ /* 0x000f28000c1e1900 */
        /* <DEDUP_REMOVED lines=11> */
[----:B------:R-:W-:Y:S01]  /*0730*/  IADD3 R8, PT, PT, R8, 0x8, RZ ;  /* 0x0000000808087810 */ /* 0x000fe20007ffe0ff */
[----:B--2---:R-:W-:-:S04]  /*0740*/  FFMA R10, R10, R11, R15 ;  /* 0x0000000b0a0a7223 */ /* 0x004fc8000000000f */
[----:B---3--:R-:W-:-:S04]  /*0750*/  FFMA R10, R13, R12, R10 ;  /* 0x0000000c0d0a7223 */ /* 0x008fc8000000000a */
[----:B----4-:R-:W-:-:S04]  /*0760*/  FFMA R10, R17, R14, R10 ;  /* 0x0000000e110a7223 */ /* 0x010fc8000000000a */
[----:B-----5:R-:W-:-:S04]  /*0770*/  FFMA R10, R19, R16, R10 ;  /* 0x00000010130a7223 */ /* 0x020fc8000000000a */
[----:B------:R-:W-:-:S04]  /*0780*/  FFMA R10, R21, R18, R10 ;  /* 0x00000012150a7223 */ /* 0x000fc8000000000a */
[----:B------:R-:W-:-:S04]  /*0790*/  FFMA R23, R23, R20, R10 ;  /* 0x0000001417177223 */ /* 0x000fc8000000000a */
[----:B------:R-:W-:-:S04]  /*07a0*/  FFMA R6, R6, R9, R23 ;  /* 0x0000000906067223 */ /* 0x000fc80000000017 */
[----:B------:R-:W-:-:S07]  /*07b0*/  FFMA R15, R25, R22, R6 ;  /* 0x00000016190f7223 */ /* 0x000fce0000000006 */
.L_x_3:
        /* <DEDUP_REMOVED lines=17> */
[----:B------:R-:W5:Y:S01]  /*08d0*/  LDG.E R14, desc[UR12][R4.64+0xc] ;  /* 0x00000c0c040e7981 */ /* 0x000f62000c1e1900 */
[----:B------:R-:W-:Y:S01]  /*08e0*/  IADD3 R8, PT, PT, R8, 0x4, RZ ;  /* 0x0000000408087810 */ /* 0x000fe20007ffe0ff */
[----:B--2---:R-:W-:-:S04]  /*08f0*/  FFMA R6, R6, R9, R15 ;  /* 0x0000000906067223 */ /* 0x004fc8000000000f */
[----:B---3--:R-:W-:-:S04]  /*0900*/  FFMA R6, R11, R10, R6 ;  /* 0x0000000a0b067223 */ /* 0x008fc80000000006 */
[----:B----4-:R-:W-:-:S04]  /*0910*/  FFMA R6, R13, R12, R6 ;  /* 0x0000000c0d067223 */ /* 0x010fc80000000006 */
[----:B-----5:R-:W-:-:S07]  /*0920*/  FFMA R15, R17, R14, R6 ;  /* 0x0000000e110f7223 */ /* 0x020fce0000000006 */
.L_x_4:
[----:B------:R-:W-:Y:S05]  /*0930*/  BRA.U !UP1, `(.L_x_0) ;  /* 0x0000000109487547 */ /* 0x000fea000b800000 */
[----:B------:R-:W0:Y:S01]  /*0940*/  LDC.64 R2, c[0x0][0x380] ;  /* 0x0000e000ff027b82 */ /* 0x000e220000000a00 */
[----:B------:R-:W-:Y:S01]  /*0950*/  IADD3 R7, PT, PT, R7, R8, RZ ;  /* 0x0000000807077210 */ /* 0x000fe20007ffe0ff */
[----:B------:R-:W-:-:S06]  /*0960*/  UIADD3 UR4, UPT, UPT, -UR4, URZ, URZ ;  /* 0x000000ff04047290 */ /* 0x000fcc000fffe1ff */
[----:B------:R-:W1:Y:S01]  /*0970*/  LDC.64 R10, c[0x0][0x388] ;  /* 0x0000e200ff0a7b82 */ /* 0x000e620000000a00 */
[----:B0-----:R-:W-:-:S03]  /*0980*/  IMAD.WIDE.U32 R2, R8, 0x4, R2 ;  /* 0x0000000408027825 */ /* 0x001fc600078e0002 */
[----:B------:R-:W-:Y:S02]  /*0990*/  MOV R6, R2 ;  /* 0x0000000200067202 */ /* 0x000fe40000000f00 */
[----:B------:R-:W-:-:S07]  /*09a0*/  MOV R5, R3 ;  /* 0x0000000300057202 */ /* 0x000fce0000000f00 */
.L_x_5:
[----:B-1----:R-:W-:Y:S01]  /*09b0*/  IMAD.WIDE R2, R7, 0x4, R10 ;  /* 0x0000000407027825 */ /* 0x002fe200078e020a */
[----:B------:R-:W-:-:S05]  /*09c0*/  MOV R4, R6 ;  /* 0x0000000600047202 */ /* 0x000fca0000000f00 */
[----:B------:R-:W2:Y:S04]  /*09d0*/  LDG.E R2, desc[UR12][R2.64] ;  /* 0x0000000c02027981 */ /* 0x000ea8000c1e1900 */
[----:B------:R0:W2:Y:S01]  /*09e0*/  LDG.E R4, desc[UR12][R4.64] ;  /* 0x0000000c04047981 */ /* 0x0000a2000c1e1900 */
[----:B------:R-:W-:Y:S01]  /*09f0*/  UIADD3 UR4, UPT, UPT, UR4, 0x1, URZ ;  /* 0x0000000104047890 */ /* 0x000fe2000fffe0ff */
[----:B------:R-:W-:Y:S02]  /*0a00*/  IADD3 R6, P0, PT, R6, 0x4, RZ ;  /* 0x0000000406067810 */ /* 0x000fe40007f1e0ff */
[----:B------:R-:W-:Y:S01]  /*0a10*/  IADD3 R7, PT, PT, R7, 0x1, RZ ;  /* 0x0000000107077810 */ /* 0x000fe20007ffe0ff */
[----:B------:R-:W-:Y:S01]  /*0a20*/  UISETP.NE.AND UP0, UPT, UR4, URZ, UPT ;  /* 0x000000ff0400728c */ /* 0x000fe2000bf05270 */
[----:B0-----:R-:W-:Y:S01]  /*0a30*/  IADD3.X R5, PT, PT, RZ, R5, RZ, P0, !PT ;  /* 0x00000005ff057210 */ /* 0x001fe200007fe4ff */
[----:B--2---:R-:W-:-:S07]  /*0a40*/  FFMA R15, R2, R4, R15 ;  /* 0x00000004020f7223 */ /* 0x004fce000000000f */
[----:B------:R-:W-:Y:S05]  /*0a50*/  BRA.U UP0, `(.L_x_5) ;  /* 0xfffffffd00d47547 */ /* 0x000fea000b83ffff */
.L_x_0:
[----:B------:R-:W0:Y:S08]  /*0a60*/  LDC.64 R2, c[0x0][0x390] ;  /* 0x0000e400ff027b82 */ /* 0x000e300000000a00 */
[----:B------:R-:W1:Y:S01]  /*0a70*/  LDC.64 R4, c[0x0][0x398] ;  /* 0x0000e600ff047b82 */ /* 0x000e620000000a00 */
[----:B0-----:R-:W-:-:S06]  /*0a80*/  IMAD.WIDE R2, R0, 0x4, R2 ;  /* 0x0000000400027825 */ /* 0x001fcc00078e0202 */
[----:B------:R-:W2:Y:S01]  /*0a90*/  LDG.E R2, desc[UR12][R2.64] ;  /* 0x0000000c02027981 */ /* 0x000ea2000c1e1900 */
[----:B-1----:R-:W-:-:S04]  /*0aa0*/  IMAD.WIDE R4, R0, 0x4, R4 ;  /* 0x0000000400047825 */ /* 0x002fc800078e0204 */
[----:B--2---:R-:W-:-:S05]  /*0ab0*/  FADD R15, R2, R15 ;  /* 0x0000000f020f7221 */ /* 0x004fca0000000000 */
[----:B------:R-:W-:Y:S01]  /*0ac0*/  STG.E desc[UR12][R4.64], R15 ;  /* 0x0000000f04007986 */ /* 0x000fe2000c10190c */
[----:B------:R-:W-:Y:S05]  /*0ad0*/  EXIT ;  /* 0x000000000000794d */ /* 0x000fea0003800000 */
.L_x_6:
[----:B------:R-:W-:-:S00]  /*0ae0*/  BRA `(.L_x_6) ;  /* 0xfffffffc00fc7947 */ /* 0x000fc0000383ffff */
[----:B------:R-:W-:-:S00]  /*0af0*/  NOP ;  /* 0x0000000000007918 */ /* 0x000fc00000000000 */
        /* <DEDUP_REMOVED lines=8> */
.L_x_12:


//--------------------- .text._Z15sigmoidBackwardPfS_S_i --------------------------
	.section	.text._Z15sigmoidBackwardPfS_S_i,"ax",@progbits
	.align	128
        .global         _Z15sigmoidBackwardPfS_S_i
        .type           _Z15sigmoidBackwardPfS_S_i,@function
        .size           _Z15sigmoidBackwardPfS_S_i,(.L_x_13 - _Z15sigmoidBackwardPfS_S_i)
        .other          _Z15sigmoidBackwardPfS_S_i,@"STO_CUDA_ENTRY STV_DEFAULT"
_Z15sigmoidBackwardPfS_S_i:
.text._Z15sigmoidBackwardPfS_S_i:
        /* <DEDUP_REMOVED lines=8> */
[----:B------:R-:W0:Y:S01]  /*0080*/  LDC.64 R2, c[0x0][0x380] ;  /* 0x0000e000ff027b82 */ /* 0x000e220000000a00 */
[----:B------:R-:W1:Y:S07]  /*0090*/  LDCU.64 UR4, c[0x0][0x358] ;  /* 0x00006b00ff0477ac */ /* 0x000e6e0008000a00 */
[----:B------:R-:W2:Y:S08]  /*00a0*/  LDC.64 R4, c[0x0][0x388] ;  /* 0x0000e200ff047b82 */ /* 0x000eb00000000a00 */
[----:B------:R-:W3:Y:S01]  /*00b0*/  LDC.64 R6, c[0x0][0x390] ;  /* 0x0000e400ff067b82 */ /* 0x000ee20000000a00 */
[----:B0-----:R-:W-:-:S06]  /*00c0*/  IMAD.WIDE R2, R9, 0x4, R2 ;  /* 0x0000000409027825 */ /* 0x001fcc00078e0202 */
[----:B-1----:R-:W4:Y:S01]  /*00d0*/  LDG.E R2, desc[UR4][R2.64] ;  /* 0x0000000402027981 */ /* 0x002f22000c1e1900 */
[----:B--2---:R-:W-:-:S06]  /*00e0*/  IMAD.WIDE R4, R9, 0x4, R4 ;  /* 0x0000000409047825 */ /* 0x004fcc00078e0204 */
[----:B------:R-:W2:Y:S01]  /*00f0*/  LDG.E R5, desc[UR4][R4.64] ;  /* 0x0000000404057981 */ /* 0x000ea2000c1e1900 */
[----:B---3--:R-:W-:-:S04]  /*0100*/  IMAD.WIDE R6, R9, 0x4, R6 ;  /* 0x0000000409067825 */ /* 0x008fc800078e0206 */
[C---:B----4-:R-:W-:Y:S01]  /*0110*/  FADD R11, -R2.reuse, 1 ;  /* 0x3f800000020b7421 */ /* 0x050fe20000000100 */
[----:B--2---:R-:W-:-:S04]  /*0120*/  FMUL R0, R2, R5 ;  /* 0x0000000502007220 */ /* 0x004fc80000400000 */
[----:B------:R-:W-:-:S05]  /*0130*/  FMUL R11, R0, R11 ;  /* 0x0000000b000b7220 */ /* 0x000fca0000400000 */
[----:B------:R-:W-:Y:S01]  /*0140*/  STG.E desc[UR4][R6.64], R11 ;  /* 0x0000000b06007986 */ /* 0x000fe2000c101904 */
[----:B------:R-:W-:Y:S05]  /*0150*/  EXIT ;  /* 0x000000000000794d */ /* 0x000fea0003800000 */
.L_x_7:
        /* <DEDUP_REMOVED lines=10> */
.L_x_13:


//--------------------- .text._Z12reluBackwardPfS_S_i --------------------------
	.section	.text._Z12reluBackwardPfS_S_i,"ax",@progbits
	.align	128
        .global         _Z12reluBackwardPfS_S_i
        .type           _Z12reluBackwardPfS_S_i,@function
        .size           _Z12reluBackwardPfS_S_i,(.L_x_14 - _Z12reluBackwardPfS_S_i)
        .other          _Z12reluBackwardPfS_S_i,@"STO_CUDA_ENTRY STV_DEFAULT"
_Z12reluBackwardPfS_S_i:
.text._Z12reluBackwardPfS_S_i:
        /* <DEDUP_REMOVED lines=10> */
[----:B------:R-:W2:Y:S01]  /*00a0*/  LDC.64 R4, c[0x0][0x390] ;  /* 0x0000e400ff047b82 */ /* 0x000ea20000000a00 */
[----:B0-----:R-:W-:-:S06]  /*00b0*/  IMAD.WIDE R2, R7, 0x4, R2 ;  /* 0x0000000407027825 */ /* 0x001fcc00078e0202 */
[----:B-1----:R-:W3:Y:S01]  /*00c0*/  LDG.E R2, desc[UR4][R2.64] ;  /* 0x0000000402027981 */ /* 0x002ee2000c1e1900 */
[----:B------:R-:W-:Y:S01]  /*00d0*/  BSSY.RECONVERGENT B0, `(.L_x_8) ;  /* 0x0000008000007945 */ /* 0x000fe20003800200 */
[----:B------:R-:W-:Y:S02]  /*00e0*/  HFMA2 R9, -RZ, RZ, 0, 0 ;  /* 0x00000000ff097431 */ /* 0x000fe400000001ff */
[----:B--2---:R-:W-:Y:S01]  /*00f0*/  IMAD.WIDE R4, R7, 0x4, R4 ;  /* 0x0000000407047825 */ /* 0x004fe200078e0204 */
[----:B---3--:R-:W-:-:S13]  /*0100*/  FSETP.GT.AND P0, PT, R2, RZ, PT ;  /* 0x000000ff0200720b */ /* 0x008fda0003f04000 */
[----:B------:R-:W-:Y:S05]  /*0110*/  @!P0 BRA `(.L_x_9) ;  /* 0x00000000000c8947 */ /* 0x000fea0003800000 */
[----:B------:R-:W0:Y:S02]  /*0120*/  LDC.64 R2, c[0x0][0x388] ;  /* 0x0000e200ff027b82 */ /* 0x000e240000000a00 */
[----:B0-----:R-:W-:-:S05]  /*0130*/  IMAD.WIDE R2, R7, 0x4, R2 ;  /* 0x0000000407027825 */ /* 0x001fca00078e0202 */
[----:B------:R0:W5:Y:S02]  /*0140*/  LDG.E R9, desc[UR4][R2.64] ;  /* 0x0000000402097981 */ /* 0x000164000c1e1900 */
.L_x_9:
[----:B------:R-:W-:Y:S05]  /*0150*/  BSYNC.RECONVERGENT B0 ;  /* 0x0000000000007941 */ /* 0x000fea0003800200 */
.L_x_8:
[----:B-----5:R-:W-:Y:S01]  /*0160*/  STG.E desc[UR4][R4.64], R9 ;  /* 0x0000000904007986 */ /* 0x020fe2000c101904 */
[----:B------:R-:W-:Y:S05]  /*0170*/  EXIT ;  /* 0x000000000000794d */ /* 0x000fea0003800000 */
.L_x_10:
        /* <DEDUP_REMOVED lines=16> */
.L_x_14:


//--------------------- .text._Z11reluForwardPfS_i --------------------------
	.section	.text._Z11reluForwardPfS_i,"ax",@progbits
	.align	128
        .global         _Z11reluForwardPfS_i
        .type           _Z11reluForwardPfS_i,@function
        .size           _Z11reluForwardPfS_i,(.L_x_15 - _Z11reluForwardPfS_i)
        .other          _Z11reluForwardPfS_i,@"STO_CUDA_ENTRY STV_DEFAULT"
_Z11reluForwardPfS_i:
.text._Z11reluForwardPfS_i:
        /* <DEDUP_REMOVED lines=13> */
[----:B--2---:R-:W-:Y:S01]  /*00d0*/  IMAD.WIDE R4, R7, 0x4, R4 ;  /* 0x0000000407047825 */ /* 0x004fe200078e0204 */
[----:B---3--:R-:W-:-:S05]  /*00e0*/  FMNMX R7, RZ, R2, !PT ;  /* 0x00000002ff077209 */ /* 0x008fca0007800000 */
[----:B------:R-:W-:Y:S01]  /*00f0*/  STG.E desc[UR4][R4.64], R7 ;  /* 0x0000000704007986 */ /* 0x000fe2000c101904 */
[----:B------:R-:W-:Y:S05]  /*0100*/  EXIT ;  /* 0x000000000000794d */ /* 0x000fea0003800000 */
.L_x_11:
        /* <DEDUP_REMOVED lines=15> */
.L_x_15:


//--------------------- .nv.shared.reserved.0     --------------------------
	.section	.nv.shared.reserved.0,"aw",@nobits
	.weak		__nv_reservedSMEM_offset_0_alias
	.size		__nv_reservedSMEM_offset_0_alias, 0, 64
	.other		__nv_reservedSMEM_offset_0_alias,@"STO_CUDA_RESERVED_SHARED STV_DEFAULT"
__nv_reservedSMEM_offset_0_alias:
	.zero		0
	.zero		64


//--------------------- .nv.constant0._Z13linearForwardPfS_S_S_ii --------------------------
	.section	.nv.constant0._Z13linearForwardPfS_S_S_ii,"a",@progbits
	.sectionflags	@""
	.align	4
.nv.constant0._Z13linearForwardPfS_S_S_ii:
	.zero		936


//--------------------- .nv.constant0._Z15sigmoidBackwardPfS_S_i --------------------------
	.section	.nv.constant0._Z15sigmoidBackwardPfS_S_i,"a",@progbits
	.sectionflags	@""
	.align	4
.nv.constant0._Z15sigmoidBackwardPfS_S_i:
	.zero		924


//--------------------- .nv.constant0._Z12reluBackwardPfS_S_i --------------------------
	.section	.nv.constant0._Z12reluBackwardPfS_S_i,"a",@progbits
	.sectionflags	@""
	.align	4
.nv.constant0._Z12reluBackwardPfS_S_i:
	.zero		924


//--------------------- .nv.constant0._Z11reluForwardPfS_i --------------------------
	.section	.nv.constant0._Z11reluForwardPfS_i,"a",@progbits
	.sectionflags	@""
	.align	4
.nv.constant0._Z11reluForwardPfS_i:
	.zero		916


//--------------------- SYMBOLS --------------------------

	.type		.nv.reservedSmem.offset0,@object
	.size		.nv.reservedSmem.offset0,0x4
